	.headerflags	@"EF_CUDA_TEXMODE_UNIFIED EF_CUDA_64BIT_ADDRESS EF_CUDA_ACCELERATORS EF_CUDA_SM90 EF_CUDA_VIRTUAL_SM(EF_CUDA_SM90)"
	.elftype	@"ET_EXEC"


//--------------------- .nv.info                  --------------------------
	.section	.nv.info,"",@"SHT_CUDA_INFO"
	.align	4


	//----- nvinfo : EIATTR_REGCOUNT
	.align		4
        /*0000*/ 	.byte	0x04, 0x2f
        /*0002*/ 	.short	(.L_3 - .L_2)
	.align		4
.L_2:
        /*0004*/ 	.word	index@(triton_poi_fused__native_batch_norm_legit_no_training_add_relu_4)
        /*0008*/ 	.word	0x00000020


	//----- nvinfo : EIATTR_MIN_STACK_SIZE
	.align		4
.L_3:
        /*000c*/ 	.byte	0x04, 0x12
        /*000e*/ 	.short	(.L_5 - .L_4)
	.align		4
.L_4:
        /*0010*/ 	.word	index@(triton_poi_fused__native_batch_norm_legit_no_training_add_relu_4)
        /*0014*/ 	.word	0x00000000


	//----- nvinfo : EIATTR_FRAME_SIZE
	.align		4
.L_5:
        /*0018*/ 	.byte	0x04, 0x11
        /*001a*/ 	.short	(.L_7 - .L_6)
	.align		4
.L_6:
        /*001c*/ 	.word	index@(triton_poi_fused__native_batch_norm_legit_no_training_add_relu_4)
        /*0020*/ 	.word	0x00000000


	//----- nvinfo : EIATTR_MIN_STACK_SIZE
	.align		4
.L_7:
        /*0024*/ 	.byte	0x04, 0x12
        /*0026*/ 	.short	(.L_9 - .L_8)
	.align		4
.L_8:
        /*0028*/ 	.word	index@(triton_poi_fused__native_batch_norm_legit_no_training_add_relu_4)
        /*002c*/ 	.word	0x00000000
.L_9:


//--------------------- .nv.info.triton_poi_fused__native_batch_norm_legit_no_training_add_relu_4 --------------------------
	.section	.nv.info.triton_poi_fused__native_batch_norm_legit_no_training_add_relu_4,"",@"SHT_CUDA_INFO"
	.sectionflags	@""
	.align	4


	//----- nvinfo : EIATTR_CUDA_API_VERSION
	.align		4
        /*0000*/ 	.byte	0x04, 0x37
        /*0002*/ 	.short	(.L_11 - .L_10)
.L_10:
        /*0004*/ 	.word	0x0000007c


	//----- nvinfo : EIATTR_KPARAM_INFO
	.align		4
.L_11:
        /*0008*/ 	.byte	0x04, 0x17
        /*000a*/ 	.short	(.L_13 - .L_12)
.L_12:
        /*000c*/ 	.word	0x00000000
        /*0010*/ 	.short	0x000b
        /*0012*/ 	.short	0x0058
        /*0014*/ 	.byte	0x00, 0xf0, 0x11, 0x00


	//----- nvinfo : EIATTR_KPARAM_INFO
	.align		4
.L_13:
        /*0018*/ 	.byte	0x04, 0x17
        /*001a*/ 	.short	(.L_15 - .L_14)
.L_14:
        /*001c*/ 	.word	0x00000000
        /*0020*/ 	.short	0x000a
        /*0022*/ 	.short	0x0050
        /*0024*/ 	.byte	0x00, 0xf4, 0x21, 0x00


	//----- nvinfo : EIATTR_KPARAM_INFO
	.align		4
.L_15:
        /*0028*/ 	.byte	0x04, 0x17
        /*002a*/ 	.short	(.L_17 - .L_16)
.L_16:
        /*002c*/ 	.word	0x00000000
        /*0030*/ 	.short	0x0009
        /*0032*/ 	.short	0x0048
        /*0034*/ 	.byte	0x00, 0xf4, 0x21, 0x00


	//----- nvinfo : EIATTR_KPARAM_INFO
	.align		4
.L_17:
        /*0038*/ 	.byte	0x04, 0x17
        /*003a*/ 	.short	(.L_19 - .L_18)
.L_18:
        /*003c*/ 	.word	0x00000000
        /*0040*/ 	.short	0x0008
        /*0042*/ 	.short	0x0040
        /*0044*/ 	.byte	0x00, 0xf4, 0x21, 0x00


	//----- nvinfo : EIATTR_KPARAM_INFO
	.align		4
.L_19:
        /*0048*/ 	.byte	0x04, 0x17
        /*004a*/ 	.short	(.L_21 - .L_20)
.L_20:
        /*004c*/ 	.word	0x00000000
        /*0050*/ 	.short	0x0007
        /*0052*/ 	.short	0x0038
        /*0054*/ 	.byte	0x00, 0xf4, 0x21, 0x00


	//----- nvinfo : EIATTR_KPARAM_INFO
	.align		4
.L_21:
        /*0058*/ 	.byte	0x04, 0x17
        /*005a*/ 	.short	(.L_23 - .L_22)
.L_22:
        /*005c*/ 	.word	0x00000000
        /*0060*/ 	.short	0x0006
        /*0062*/ 	.short	0x0030
        /*0064*/ 	.byte	0x00, 0xf4, 0x21, 0x00


	//----- nvinfo : EIATTR_KPARAM_INFO
	.align		4
.L_23:
        /*0068*/ 	.byte	0x04, 0x17
        /*006a*/ 	.short	(.L_25 - .L_24)
.L_24:
        /*006c*/ 	.word	0x00000000
        /*0070*/ 	.short	0x0005
        /*0072*/ 	.short	0x0028
        /*0074*/ 	.byte	0x00, 0xf4, 0x21, 0x00


	//----- nvinfo : EIATTR_KPARAM_INFO
	.align		4
.L_25:
        /*0078*/ 	.byte	0x04, 0x17
        /*007a*/ 	.short	(.L_27 - .L_26)
.L_26:
        /*007c*/ 	.word	0x00000000
        /*0080*/ 	.short	0x0004
        /*0082*/ 	.short	0x0020
        /*0084*/ 	.byte	0x00, 0xf4, 0x21, 0x00


	//----- nvinfo : EIATTR_KPARAM_INFO
	.align		4
.L_27:
        /*0088*/ 	.byte	0x04, 0x17
        /*008a*/ 	.short	(.L_29 - .L_28)
.L_28:
        /*008c*/ 	.word	0x00000000
        /*0090*/ 	.short	0x0003
        /*0092*/ 	.short	0x0018
        /*0094*/ 	.byte	0x00, 0xf4, 0x21, 0x00


	//----- nvinfo : EIATTR_KPARAM_INFO
	.align		4
.L_29:
        /*0098*/ 	.byte	0x04, 0x17
        /*009a*/ 	.short	(.L_31 - .L_30)
.L_30:
        /*009c*/ 	.word	0x00000000
        /*00a0*/ 	.short	0x0002
        /*00a2*/ 	.short	0x0010
        /*00a4*/ 	.byte	0x00, 0xf4, 0x21, 0x00


	//----- nvinfo : EIATTR_KPARAM_INFO
	.align		4
.L_31:
        /*00a8*/ 	.byte	0x04, 0x17
        /*00aa*/ 	.short	(.L_33 - .L_32)
.L_32:
        /*00ac*/ 	.word	0x00000000
        /*00b0*/ 	.short	0x0001
        /*00b2*/ 	.short	0x0008
        /*00b4*/ 	.byte	0x00, 0xf4, 0x21, 0x00


	//----- nvinfo : EIATTR_KPARAM_INFO
	.align		4
.L_33:
        /*00b8*/ 	.byte	0x04, 0x17
        /*00ba*/ 	.short	(.L_35 - .L_34)
.L_34:
        /*00bc*/ 	.word	0x00000000
        /*00c0*/ 	.short	0x0000
        /*00c2*/ 	.short	0x0000
        /*00c4*/ 	.byte	0x00, 0xf4, 0x21, 0x00


	//----- nvinfo : EIATTR_SPARSE_MMA_MASK
	.align		4
.L_35:
        /*00c8*/ 	.byte	0x03, 0x50
        /*00ca*/ 	.short	0x0000


	//----- nvinfo : EIATTR_MAXREG_COUNT
	.align		4
        /*00cc*/ 	.byte	0x03, 0x1b
        /*00ce*/ 	.short	0x00ff


	//----- nvinfo : EIATTR_EXIT_INSTR_OFFSETS
	.align		4
        /*00d0*/ 	.byte	0x04, 0x1c
        /*00d2*/ 	.short	(.L_37 - .L_36)


	//   ....[0]....
.L_36:
        /*00d4*/ 	.word	0x00000b80


	//----- nvinfo : EIATTR_REQNTID
	.align		4
.L_37:
        /*00d8*/ 	.byte	0x04, 0x10
        /*00da*/ 	.short	(.L_39 - .L_38)
.L_38:
        /*00dc*/ 	.word	0x00000080
        /*00e0*/ 	.word	0x00000001
        /*00e4*/ 	.word	0x00000001


	//----- nvinfo : EIATTR_CBANK_PARAM_SIZE
	.align		4
.L_39:
        /*00e8*/ 	.byte	0x03, 0x19
        /*00ea*/ 	.short	0x005c


	//----- nvinfo : EIATTR_PARAM_CBANK
	.align		4
        /*00ec*/ 	.byte	0x04, 0x0a
        /*00ee*/ 	.short	(.L_41 - .L_40)
	.align		4
.L_40:
        /*00f0*/ 	.word	index@(.nv.constant0.triton_poi_fused__native_batch_norm_legit_no_training_add_relu_4)
        /*00f4*/ 	.short	0x0210
        /*00f6*/ 	.short	0x005c


	//----- nvinfo : EIATTR_SW_WAR
	.align		4
.L_41:
        /*00f8*/ 	.byte	0x04, 0x36
        /*00fa*/ 	.short	(.L_43 - .L_42)
.L_42:
        /*00fc*/ 	.word	0x00000008
.L_43:


//--------------------- .nv.callgraph             --------------------------
	.section	.nv.callgraph,"",@"SHT_CUDA_CALLGRAPH"
	.align	4
	.sectionentsize	8
	.align		4
        /*0000*/ 	.word	0x00000000
	.align		4
        /*0004*/ 	.word	0xffffffff
	.align		4
        /*0008*/ 	.word	0x00000000
	.align		4
        /*000c*/ 	.word	0xfffffffe
	.align		4
        /*0010*/ 	.word	0x00000000
	.align		4
        /*0014*/ 	.word	0xfffffffd
	.align		4
        /*0018*/ 	.word	0x00000000
	.align		4
        /*001c*/ 	.word	0xfffffffc


//--------------------- .nv.constant4             --------------------------
	.section	.nv.constant4,"a",@progbits
	.align	8
	.align		8
.nv.constant4:
        /*0000*/ 	.dword	_$_str
	.align		8
        /*0008*/ 	.dword	_$_str_$_2


//--------------------- .text.triton_poi_fused__native_batch_norm_legit_no_training_add_relu_4 --------------------------
	.section	.text.triton_poi_fused__native_batch_norm_legit_no_training_add_relu_4,"ax",@progbits
	.align	128
        .global         triton_poi_fused__native_batch_norm_legit_no_training_add_relu_4
        .type           triton_poi_fused__native_batch_norm_legit_no_training_add_relu_4,@function
        .size           triton_poi_fused__native_batch_norm_legit_no_training_add_relu_4,(.L_x_1 - triton_poi_fused__native_batch_norm_legit_no_training_add_relu_4)
        .other          triton_poi_fused__native_batch_norm_legit_no_training_add_relu_4,@"STO_CUDA_ENTRY STV_DEFAULT"
triton_poi_fused__native_batch_norm_legit_no_training_add_relu_4:
.text.triton_poi_fused__native_batch_norm_legit_no_training_add_relu_4:
[----:B------:R-:W-:Y:S01]  /*0000*/  LDC R1, c[0x0][0x28] ;  /* 0x00000a00ff017b82 */ /* 0x000fe20000000800 */
[----:B------:R-:W1:Y:S01]  /*0010*/  S2R R0, SR_TID.X ;  /* 0x0000000000007919 */ /* 0x000e620000002100 */
[----:B------:R-:W-:-:S06]  /*0020*/  ULDC.64 UR4, c[0x0][0x208] ;  /* 0x0000820000047ab9 */ /* 0x000fcc0000000a00 */
[----:B------:R-:W2:Y:S01]  /*0030*/  LDC.64 R8, c[0x0][0x220] ;  /* 0x00008800ff087b82 */ /* 0x000ea20000000a00 */
[----:B------:R-:W3:Y:S07]  /*0040*/  S2R R3, SR_CTAID.X ;  /* 0x0000000000037919 */ /* 0x000eee0000002500 */
[----:B------:R-:W4:Y:S08]  /*0050*/  LDC.64 R28, c[0x0][0x218] ;  /* 0x00008600ff1c7b82 */ /* 0x000f300000000a00 */
[----:B------:R-:W5:Y:S08]  /*0060*/  LDC.64 R18, c[0x0][0x230] ;  /* 0x00008c00ff127b82 */ /* 0x000f700000000a00 */
[----:B------:R-:W2:Y:S01]  /*0070*/  LDC.64 R26, c[0x0][0x238] ;  /* 0x00008e00ff1a7b82 */ /* 0x000ea20000000a00 */
[----:B-1----:R-:W-:-:S02]  /*0080*/  SHF.L.U32 R0, R0, 0x2, RZ ;  /* 0x0000000200007819 */ /* 0x002fc400000006ff */
[----:B---3--:R-:W-:Y:S02]  /*0090*/  SHF.R.S32.HI R5, RZ, 0x15, R3 ;  /* 0x00000015ff057819 */ /* 0x008fe40000011403 */
[----:B------:R-:W-:Y:S02]  /*00a0*/  LOP3.LUT R0, R0, 0x1fc, RZ, 0xc0, !PT ;  /* 0x000001fc00007812 */ /* 0x000fe400078ec0ff */
[----:B------:R-:W-:Y:S02]  /*00b0*/  SGXT R5, R5, 0x1 ;  /* 0x000000010505781a */ /* 0x000fe40000000200 */
[----:B------:R-:W-:Y:S02]  /*00c0*/  LEA R4, R3, R0, 0xa ;  /* 0x0000000003047211 */ /* 0x000fe400078e50ff */
[----:B------:R-:W1:Y:S02]  /*00d0*/  LDC.64 R2, c[0x0][0x228] ;  /* 0x00008a00ff027b82 */ /* 0x000e640000000a00 */
[----:B------:R-:W-:-:S04]  /*00e0*/  LEA.HI R5, R5, R4, RZ, 0x9 ;  /* 0x0000000405057211 */ /* 0x000fc800078f48ff */
[----:B------:R-:W-:Y:S02]  /*00f0*/  SHF.R.S32.HI R21, RZ, 0x9, R5 ;  /* 0x00000009ff157819 */ /* 0x000fe40000011405 */
[----:B------:R-:W-:Y:S02]  /*0100*/  IADD3 R5, R5, 0x200, RZ ;  /* 0x0000020005057810 */ /* 0x000fe40007ffe0ff */
[----:B------:R-:W-:Y:S02]  /*0110*/  LEA.HI R0, R21, R21, RZ, 0x7 ;  /* 0x0000001515007211 */ /* 0x000fe400078f38ff */
[----:B------:R-:W-:Y:S02]  /*0120*/  SHF.R.S32.HI R5, RZ, 0x9, R5 ;  /* 0x00000009ff057819 */ /* 0x000fe40000011405 */
[----:B------:R-:W-:Y:S02]  /*0130*/  LOP3.LUT R0, R0, 0xffffff80, RZ, 0xc0, !PT ;  /* 0xffffff8000007812 */ /* 0x000fe400078ec0ff */
[----:B------:R-:W-:-:S02]  /*0140*/  LEA.HI R6, R5, R5, RZ, 0x7 ;  /* 0x0000000505067211 */ /* 0x000fc400078f38ff */
[----:B------:R-:W-:Y:S02]  /*0150*/  IADD3 R21, R21, -R0, RZ ;  /* 0x8000000015157210 */ /* 0x000fe40007ffe0ff */
[----:B------:R-:W-:-:S04]  /*0160*/  LOP3.LUT R6, R6, 0xffffff80, RZ, 0xc0, !PT ;  /* 0xffffff8006067812 */ /* 0x000fc800078ec0ff */
[----:B------:R-:W-:Y:S01]  /*0170*/  IADD3 R23, R5, -R6, RZ ;  /* 0x8000000605177210 */ /* 0x000fe20007ffe0ff */
[----:B-1----:R-:W-:-:S04]  /*0180*/  IMAD.WIDE R10, R21, 0x4, R2 ;  /* 0x00000004150a7825 */ /* 0x002fc800078e0202 */
[----:B------:R-:W-:Y:S01]  /*0190*/  IMAD.WIDE R6, R23, 0x4, R2 ;  /* 0x0000000417067825 */ /* 0x000fe200078e0202 */
[----:B------:R1:W3:Y:S01]  /*01a0*/  LDG.E.EL R5, desc[UR4][R10.64] ;  /* 0x000000040a057981 */ /* 0x0002e2000c2e1900 */
[----:B------:R-:W1:Y:S04]  /*01b0*/  LDC.64 R2, c[0x0][0x250] ;  /* 0x00009400ff027b82 */ /* 0x000e680000000a00 */
[----:B------:R-:W3:Y:S01]  /*01c0*/  LDG.E.EL R7, desc[UR4][R6.64] ;  /* 0x0000000406077981 */ /* 0x000ee2000c2e1900 */
[----:B-1----:R-:W-:-:S06]  /*01d0*/  IMAD.WIDE R16, R21, 0x4, R2 ;  /* 0x0000000415107825 */ /* 0x002fcc00078e0202 */
[----:B------:R-:W3:Y:S01]  /*01e0*/  LDG.E.EL R16, desc[UR4][R16.64] ;  /* 0x0000000410107981 */ /* 0x000ee2000c2e1900 */
[----:B--2---:R-:W-:-:S04]  /*01f0*/  IMAD.WIDE R12, R21, 0x4, R8 ;  /* 0x00000004150c7825 */ /* 0x004fc800078e0208 */
[----:B----4-:R-:W-:Y:S01]  /*0200*/  IMAD.WIDE R28, R4, 0x4, R28 ;  /* 0x00000004041c7825 */ /* 0x010fe200078e021c */
[----:B------:R-:W2:Y:S03]  /*0210*/  LDG.E.EL R0, desc[UR4][R12.64] ;  /* 0x000000040c007981 */ /* 0x000ea6000c2e1900 */
[----:B-----5:R-:W-:-:S04]  /*0220*/  IMAD.WIDE R24, R21, 0x4, R18 ;  /* 0x0000000415187825 */ /* 0x020fc800078e0212 */
[----:B0-----:R-:W-:Y:S02]  /*0230*/  IMAD.WIDE R10, R21, 0x4, R26 ;  /* 0x00000004150a7825 */ /* 0x001fe400078e021a */
[----:B------:R0:W4:Y:S04]  /*0240*/  LDG.E.EL R25, desc[UR4][R24.64] ;  /* 0x0000000418197981 */ /* 0x000128000c2e1900 */
[----:B------:R-:W2:Y:S01]  /*0250*/  LDG.E.128 R12, desc[UR4][R28.64] ;  /* 0x000000041c0c7981 */ /* 0x000ea2000c1e1d00 */
[----:B------:R-:W-:-:S03]  /*0260*/  IMAD.WIDE R8, R23, 0x4, R8 ;  /* 0x0000000417087825 */ /* 0x000fc600078e0208 */
[----:B------:R-:W4:Y:S04]  /*0270*/  LDG.E.EL R6, desc[UR4][R10.64] ;  /* 0x000000040a067981 */ /* 0x000f28000c2e1900 */
[----:B------:R-:W5:Y:S04]  /*0280*/  LDG.E.EL R17, desc[UR4][R8.64] ;  /* 0x0000000408117981 */ /* 0x000f68000c2e1900 */
[----:B------:R1:W5:Y:S01]  /*0290*/  LDG.E.128 R8, desc[UR4][R28.64+0x800] ;  /* 0x000800041c087981 */ /* 0x000362000c1e1d00 */
[----:B------:R-:W-:-:S04]  /*02a0*/  IMAD.WIDE R18, R23, 0x4, R18 ;  /* 0x0000000417127825 */ /* 0x000fc800078e0212 */
[----:B------:R-:W-:Y:S02]  /*02b0*/  IMAD.WIDE R26, R23, 0x4, R26 ;  /* 0x00000004171a7825 */ /* 0x000fe400078e021a */
[----:B------:R-:W5:Y:S04]  /*02c0*/  LDG.E.EL R19, desc[UR4][R18.64] ;  /* 0x0000000412137981 */ /* 0x000f68000c2e1900 */
[----:B------:R0:W5:Y:S01]  /*02d0*/  LDG.E.EL R20, desc[UR4][R26.64] ;  /* 0x000000041a147981 */ /* 0x000162000c2e1900 */
[----:B---3--:R-:W-:Y:S01]  /*02e0*/  FADD R5, R5, 9.9999997473787516356e-06 ;  /* 0x3727c5ac05057421 */ /* 0x008fe20000000000 */
[----:B------:R-:W-:-:S04]  /*02f0*/  FADD R7, R7, 9.9999997473787516356e-06 ;  /* 0x3727c5ac07077421 */ /* 0x000fc80000000000 */
[----:B0-----:R-:W0:Y:S08]  /*0300*/  MUFU.SQRT R24, R7 ;  /* 0x0000000700187308 */ /* 0x001e300000002000 */
[----:B------:R-:W3:Y:S01]  /*0310*/  MUFU.SQRT R22, R5 ;  /* 0x0000000500167308 */ /* 0x000ee20000002000 */
[C---:B0-----:R-:W-:Y:S02]  /*0320*/  FSETP.GT.AND P1, PT, R24.reuse, 8.50705917302346158658e+37, PT ;  /* 0x7e8000001800780b */ /* 0x041fe40003f24000 */
[----:B------:R-:W-:-:S02]  /*0330*/  FSETP.GEU.AND P3, PT, R24, 1.175494350822287508e-38, PT ;  /* 0x008000001800780b */ /* 0x000fc40003f6e000 */
[C---:B---3--:R-:W-:Y:S02]  /*0340*/  FSETP.GT.AND P0, PT, R22.reuse, 8.50705917302346158658e+37, PT ;  /* 0x7e8000001600780b */ /* 0x048fe40003f04000 */
[----:B------:R-:W-:-:S07]  /*0350*/  FSETP.GEU.AND P2, PT, R22, 1.175494350822287508e-38, PT ;  /* 0x008000001600780b */ /* 0x000fce0003f4e000 */
[----:B------:R-:W-:Y:S01]  /*0360*/  @P1 FMUL R24, R24, 0.25 ;  /* 0x3e80000018181820 */ /* 0x000fe20000400000 */
[----:B------:R-:W-:-:S03]  /*0370*/  HFMA2.MMA R5, -RZ, RZ, 1.625, 0 ;  /* 0x3e800000ff057435 */ /* 0x000fc600000001ff */
[----:B------:R-:W-:Y:S01]  /*0380*/  @!P3 FMUL R24, R24, 16777216 ;  /* 0x4b8000001818b820 */ /* 0x000fe20000400000 */
[----:B------:R-:W-:Y:S01]  /*0390*/  @P0 FMUL R22, R22, 0.25 ;  /* 0x3e80000016160820 */ /* 0x000fe20000400000 */
[----:B-1----:R-:W-:-:S04]  /*03a0*/  FADD R28, R16, 9.9999997473787516356e-06 ;  /* 0x3727c5ac101c7421 */ /* 0x002fc80000000000 */
[----:B------:R-:W0:Y:S01]  /*03b0*/  MUFU.RCP R24, R24 ;  /* 0x0000001800187308 */ /* 0x000e220000001000 */
[----:B------:R-:W-:Y:S01]  /*03c0*/  @!P2 FMUL R22, R22, 16777216 ;  /* 0x4b8000001616a820 */ /* 0x000fe20000400000 */
[----:B------:R-:W-:-:S06]  /*03d0*/  FSEL R27, R5, 1, P1 ;  /* 0x3f800000051b7808 */ /* 0x000fcc0000800000 */
[----:B------:R-:W1:Y:S01]  /*03e0*/  MUFU.RCP R18, R22 ;  /* 0x0000001600127308 */ /* 0x000e620000001000 */
[----:B------:R-:W-:-:S07]  /*03f0*/  @!P3 FMUL R27, R27, 16777216 ;  /* 0x4b8000001b1bb820 */ /* 0x000fce0000400000 */
[----:B------:R-:W3:Y:S01]  /*0400*/  MUFU.SQRT R22, R28 ;  /* 0x0000001c00167308 */ /* 0x000ee20000002000 */
[----:B------:R-:W-:Y:S01]  /*0410*/  FSEL R7, R5, 1, P0 ;  /* 0x3f80000005077808 */ /* 0x000fe20000000000 */
[----:B0-----:R-:W-:Y:S01]  /*0420*/  FMUL R16, R24, R27 ;  /* 0x0000001b18107220 */ /* 0x001fe20000400000 */
[----:B------:R-:W-:-:S04]  /*0430*/  IMAD.WIDE R26, R23, 0x4, R2 ;  /* 0x00000004171a7825 */ /* 0x000fc800078e0202 */
[----:B------:R-:W-:Y:S01]  /*0440*/  @!P2 FMUL R7, R7, 16777216 ;  /* 0x4b8000000707a820 */ /* 0x000fe20000400000 */
[----:B------:R0:W5:Y:S01]  /*0450*/  LDG.E.EL R2, desc[UR4][R26.64] ;  /* 0x000000041a027981 */ /* 0x000162000c2e1900 */
[--C-:B--2---:R-:W-:Y:S02]  /*0460*/  FADD R12, R12, -R0.reuse ;  /* 0x800000000c0c7221 */ /* 0x104fe40000000000 */
[----:B-1----:R-:W-:Y:S01]  /*0470*/  FMUL R7, R18, R7 ;  /* 0x0000000712077220 */ /* 0x002fe20000400000 */
[C---:B---3--:R-:W-:Y:S02]  /*0480*/  FSETP.GT.AND P0, PT, R22.reuse, 8.50705917302346158658e+37, PT ;  /* 0x7e8000001600780b */ /* 0x048fe40003f04000 */
[----:B------:R-:W-:Y:S01]  /*0490*/  FSETP.GEU.AND P1, PT, R22, 1.175494350822287508e-38, PT ;  /* 0x008000001600780b */ /* 0x000fe20003f2e000 */
[--C-:B------:R-:W-:Y:S01]  /*04a0*/  FADD R18, R13, -R0.reuse ;  /* 0x800000000d127221 */ /* 0x100fe20000000000 */
[--C-:B------:R-:W-:Y:S01]  /*04b0*/  FADD R14, R14, -R0.reuse ;  /* 0x800000000e0e7221 */ /* 0x100fe20000000000 */
[----:B------:R-:W-:Y:S01]  /*04c0*/  FADD R0, R15, -R0 ;  /* 0x800000000f007221 */ /* 0x000fe20000000000 */
[C---:B------:R-:W-:Y:S01]  /*04d0*/  FMUL R12, R7.reuse, R12 ;  /* 0x0000000c070c7220 */ /* 0x040fe20000400000 */
[C---:B------:R-:W-:Y:S01]  /*04e0*/  FMUL R3, R7.reuse, R18 ;  /* 0x0000001207037220 */ /* 0x040fe20000400000 */
[C---:B------:R-:W-:Y:S01]  /*04f0*/  FMUL R13, R7.reuse, R14 ;  /* 0x0000000e070d7220 */ /* 0x040fe20000400000 */
[----:B------:R-:W-:Y:S01]  /*0500*/  FMUL R29, R7, R0 ;  /* 0x00000000071d7220 */ /* 0x000fe20000400000 */
[----:B------:R-:W1:Y:S01]  /*0510*/  LDC.64 R14, c[0x0][0x248] ;  /* 0x00009200ff0e7b82 */ /* 0x000e620000000a00 */
[----:B----4-:R-:W-:-:S02]  /*0520*/  FFMA R0, R25, R3, R6 ;  /* 0x0000000319007223 */ /* 0x010fc40000000006 */
[----:B------:R-:W-:Y:S01]  /*0530*/  @P0 FMUL R22, R22, 0.25 ;  /* 0x3e80000016160820 */ /* 0x000fe20000400000 */
[C-C-:B------:R-:W-:Y:S01]  /*0540*/  FFMA R7, R25.reuse, R12, R6.reuse ;  /* 0x0000000c19077223 */ /* 0x140fe20000000006 */
[C-C-:B------:R-:W-:Y:S01]  /*0550*/  FFMA R3, R25.reuse, R13, R6.reuse ;  /* 0x0000000d19037223 */ /* 0x140fe20000000006 */
[----:B------:R-:W-:Y:S01]  /*0560*/  FFMA R6, R25, R29, R6 ;  /* 0x0000001d19067223 */ /* 0x000fe20000000006 */
[--C-:B-----5:R-:W-:Y:S01]  /*0570*/  FADD R25, R10, -R17.reuse ;  /* 0x800000110a197221 */ /* 0x120fe20000000000 */
[----:B------:R-:W2:Y:S01]  /*0580*/  LDC.64 R12, c[0x0][0x258] ;  /* 0x00009600ff0c7b82 */ /* 0x000ea20000000a00 */
[----:B------:R-:W-:Y:S01]  /*0590*/  @!P1 FMUL R22, R22, 16777216 ;  /* 0x4b80000016169820 */ /* 0x000fe20000400000 */
[--C-:B------:R-:W-:Y:S01]  /*05a0*/  FADD R18, R11, -R17.reuse ;  /* 0x800000110b127221 */ /* 0x100fe20000000000 */
[--C-:B0-----:R-:W-:Y:S01]  /*05b0*/  FADD R27, R8, -R17.reuse ;  /* 0x80000011081b7221 */ /* 0x101fe20000000000 */
[----:B------:R-:W-:-:S04]  /*05c0*/  FADD R29, R9, -R17 ;  /* 0x80000011091d7221 */ /* 0x000fc80000000000 */
[----:B------:R-:W0:Y:S01]  /*05d0*/  LDC.64 R10, c[0x0][0x240] ;  /* 0x00009000ff0a7b82 */ /* 0x000e220000000a00 */
[----:B------:R-:W3:Y:S07]  /*05e0*/  MUFU.RCP R22, R22 ;  /* 0x0000001600167308 */ /* 0x000eee0000001000 */
[----:B------:R-:W4:Y:S01]  /*05f0*/  LDC.64 R8, c[0x0][0x260] ;  /* 0x00009800ff087b82 */ /* 0x000f220000000a00 */
[C---:B------:R-:W-:Y:S01]  /*0600*/  FMUL R17, R16.reuse, R29 ;  /* 0x0000001d10117220 */ /* 0x040fe20000400000 */
[C---:B------:R-:W-:Y:S01]  /*0610*/  FMUL R29, R16.reuse, R25 ;  /* 0x00000019101d7220 */ /* 0x040fe20000400000 */
[----:B------:R-:W-:Y:S01]  /*0620*/  FSEL R25, R5, 1, P0 ;  /* 0x3f80000005197808 */ /* 0x000fe20000000000 */
[C---:B------:R-:W-:Y:S01]  /*0630*/  FMUL R27, R16.reuse, R27 ;  /* 0x0000001b101b7220 */ /* 0x040fe20000400000 */
[----:B------:R-:W-:Y:S01]  /*0640*/  FMUL R24, R16, R18 ;  /* 0x0000001210187220 */ /* 0x000fe20000400000 */
[----:B------:R-:W-:-:S02]  /*0650*/  FFMA R17, R19, R17, R20 ;  /* 0x0000001113117223 */ /* 0x000fc40000000014 */
[----:B------:R-:W-:Y:S01]  /*0660*/  @!P1 FMUL R25, R25, 16777216 ;  /* 0x4b80000019199820 */ /* 0x000fe20000400000 */
[C-C-:B------:R-:W-:Y:S01]  /*0670*/  FFMA R16, R19.reuse, R27, R20.reuse ;  /* 0x0000001b13107223 */ /* 0x140fe20000000014 */
[----:B------:R-:W-:Y:S01]  /*0680*/  FFMA R18, R19, R29, R20 ;  /* 0x0000001d13127223 */ /* 0x000fe20000000014 */
[----:B-1----:R-:W-:-:S04]  /*0690*/  IMAD.WIDE R26, R21, 0x4, R14 ;  /* 0x00000004151a7825 */ /* 0x002fc800078e020e */
[----:B------:R-:W-:Y:S01]  /*06a0*/  FFMA R20, R19, R24, R20 ;  /* 0x0000001813147223 */ /* 0x000fe20000000014 */
[----:B---3--:R-:W-:Y:S01]  /*06b0*/  FMUL R19, R22, R25 ;  /* 0x0000001916137220 */ /* 0x008fe20000400000 */
[----:B------:R-:W-:Y:S01]  /*06c0*/  IMAD.WIDE R24, R23, 0x4, R14 ;  /* 0x0000000417187825 */ /* 0x000fe200078e020e */
[----:B------:R0:W3:Y:S03]  /*06d0*/  LDG.E.EL R22, desc[UR4][R26.64] ;  /* 0x000000041a167981 */ /* 0x0000e6000c2e1900 */
[C---:B--2---:R-:W-:Y:S02]  /*06e0*/  IMAD.WIDE R14, R21.reuse, 0x4, R12 ;  /* 0x00000004150e7825 */ /* 0x044fe400078e020c */
[----:B------:R-:W2:Y:S02]  /*06f0*/  LDG.E.EL R24, desc[UR4][R24.64] ;  /* 0x0000000418187981 */ /* 0x000ea4000c2e1900 */
[----:B----4-:R-:W-:-:S02]  /*0700*/  IMAD.WIDE R28, R21, 0x4, R8 ;  /* 0x00000004151c7825 */ /* 0x010fc400078e0208 */
[----:B------:R1:W4:Y:S02]  /*0710*/  LDG.E.EL R21, desc[UR4][R14.64] ;  /* 0x000000040e157981 */ /* 0x000324000c2e1900 */
[----:B0-----:R-:W-:Y:S02]  /*0720*/  IMAD.WIDE R26, R4, 0x4, R10 ;  /* 0x00000004041a7825 */ /* 0x001fe400078e020a */
[----:B------:R-:W4:Y:S02]  /*0730*/  LDG.E.EL R28, desc[UR4][R28.64] ;  /* 0x000000041c1c7981 */ /* 0x000f24000c2e1900 */
[C---:B-1----:R-:W-:Y:S02]  /*0740*/  IMAD.WIDE R14, R23.reuse, 0x4, R8 ;  /* 0x00000004170e7825 */ /* 0x042fe400078e0208 */
[----:B------:R-:W3:Y:S02]  /*0750*/  LDG.E.128 R8, desc[UR4][R26.64] ;  /* 0x000000041a087981 */ /* 0x000ee4000c1e1d00 */
[----:B------:R-:W-:-:S02]  /*0760*/  IMAD.WIDE R12, R23, 0x4, R12 ;  /* 0x00000004170c7825 */ /* 0x000fc400078e020c */
[----:B------:R-:W5:Y:S04]  /*0770*/  LDG.E.EL R25, desc[UR4][R14.64] ;  /* 0x000000040e197981 */ /* 0x000f68000c2e1900 */
[----:B------:R2:W5:Y:S04]  /*0780*/  LDG.E.EL R23, desc[UR4][R12.64] ;  /* 0x000000040c177981 */ /* 0x000568000c2e1900 */
[----:B------:R-:W2:Y:S01]  /*0790*/  LDG.E.128 R12, desc[UR4][R26.64+0x800] ;  /* 0x000800041a0c7981 */ /* 0x000ea2000c1e1d00 */
[----:B------:R-:W-:-:S06]  /*07a0*/  FADD R2, R2, 9.9999997473787516356e-06 ;  /* 0x3727c5ac02027421 */ /* 0x000fcc0000000000 */
[----:B------:R-:W0:Y:S02]  /*07b0*/  MUFU.SQRT R2, R2 ;  /* 0x0000000200027308 */ /* 0x000e240000002000 */
[C---:B0-----:R-:W-:Y:S02]  /*07c0*/  FSETP.GT.AND P0, PT, R2.reuse, 8.50705917302346158658e+37, PT ;  /* 0x7e8000000200780b */ /* 0x041fe40003f04000 */
[----:B------:R-:W-:-:S11]  /*07d0*/  FSETP.GEU.AND P1, PT, R2, 1.175494350822287508e-38, PT ;  /* 0x008000000200780b */ /* 0x000fd60003f2e000 */
[----:B------:R-:W-:-:S04]  /*07e0*/  @P0 FMUL R2, R2, 0.25 ;  /* 0x3e80000002020820 */ /* 0x000fc80000400000 */
[----:B------:R-:W-:-:S06]  /*07f0*/  @!P1 FMUL R2, R2, 16777216 ;  /* 0x4b80000002029820 */ /* 0x000fcc0000400000 */
[----:B------:R-:W0:Y:S01]  /*0800*/  MUFU.RCP R2, R2 ;  /* 0x0000000200027308 */ /* 0x000e220000001000 */
[----:B------:R-:W-:-:S05]  /*0810*/  FSEL R5, R5, 1, P0 ;  /* 0x3f80000005057808 */ /* 0x000fca0000000000 */
[----:B------:R-:W-:-:S04]  /*0820*/  @!P1 FMUL R5, R5, 16777216 ;  /* 0x4b80000005059820 */ /* 0x000fc80000400000 */
[----:B0-----:R-:W-:Y:S01]  /*0830*/  FMUL R5, R2, R5 ;  /* 0x0000000502057220 */ /* 0x001fe20000400000 */
[--C-:B---3--:R-:W-:Y:S01]  /*0840*/  FADD R10, R10, -R22.reuse ;  /* 0x800000160a0a7221 */ /* 0x108fe20000000000 */
[--C-:B------:R-:W-:Y:S01]  /*0850*/  FADD R8, R8, -R22.reuse ;  /* 0x8000001608087221 */ /* 0x100fe20000000000 */
[--C-:B------:R-:W-:Y:S01]  /*0860*/  FADD R9, R9, -R22.reuse ;  /* 0x8000001609097221 */ /* 0x100fe20000000000 */
[----:B------:R-:W-:Y:S01]  /*0870*/  FADD R22, R11, -R22 ;  /* 0x800000160b167221 */ /* 0x000fe20000000000 */
[C---:B------:R-:W-:Y:S02]  /*0880*/  FMUL R11, R19.reuse, R10 ;  /* 0x0000000a130b7220 */ /* 0x040fe40000400000 */
[----:B------:R-:W-:Y:S02]  /*0890*/  FMUL R9, R19, R9 ;  /* 0x0000000913097220 */ /* 0x000fe40000400000 */
[C-C-:B----4-:R-:W-:Y:S02]  /*08a0*/  FFMA R10, R21.reuse, R11, R28.reuse ;  /* 0x0000000b150a7223 */ /* 0x150fe4000000001c */
[----:B------:R-:W-:-:S03]  /*08b0*/  FFMA R9, R21, R9, R28 ;  /* 0x0000000915097223 */ /* 0x000fc6000000001c */
[----:B------:R-:W-:Y:S01]  /*08c0*/  FSETP.GEU.AND P4, PT, R3, -R10, PT ;  /* 0x8000000a0300720b */ /* 0x000fe20003f8e000 */
[----:B------:R-:W-:Y:S02]  /*08d0*/  FADD R10, R10, R3 ;  /* 0x000000030a0a7221 */ /* 0x000fe40000000000 */
[----:B------:R-:W0:Y:S01]  /*08e0*/  LDC.64 R2, c[0x0][0x210] ;  /* 0x00008400ff027b82 */ /* 0x000e220000000a00 */
[C---:B------:R-:W-:Y:S01]  /*08f0*/  FMUL R8, R19.reuse, R8 ;  /* 0x0000000813087220 */ /* 0x040fe20000400000 */
[----:B------:R-:W-:Y:S01]  /*0900*/  FSETP.GEU.AND P5, PT, R0, -R9, PT ;  /* 0x800000090000720b */ /* 0x000fe20003fae000 */
[----:B------:R-:W-:Y:S01]  /*0910*/  FMUL R19, R19, R22 ;  /* 0x0000001613137220 */ /* 0x000fe20000400000 */
[----:B------:R-:W-:Y:S01]  /*0920*/  FADD R9, R9, R0 ;  /* 0x0000000009097221 */ /* 0x000fe20000000000 */
[--C-:B--2---:R-:W-:Y:S01]  /*0930*/  FADD R12, R12, -R24.reuse ;  /* 0x800000180c0c7221 */ /* 0x104fe20000000000 */
[--C-:B------:R-:W-:Y:S01]  /*0940*/  FADD R22, R15, -R24.reuse ;  /* 0x800000180f167221 */ /* 0x100fe20000000000 */
[----:B------:R-:W-:Y:S01]  /*0950*/  FADD R0, R13, -R24 ;  /* 0x800000180d007221 */ /* 0x000fe20000000000 */
[----:B------:R-:W-:Y:S01]  /*0960*/  FFMA R8, R21, R8, R28 ;  /* 0x0000000815087223 */ /* 0x000fe2000000001c */
[----:B------:R-:W-:Y:S01]  /*0970*/  FADD R14, R14, -R24 ;  /* 0x800000180e0e7221 */ /* 0x000fe20000000000 */
[C---:B------:R-:W-:Y:S01]  /*0980*/  FMUL R12, R5.reuse, R12 ;  /* 0x0000000c050c7220 */ /* 0x040fe20000400000 */
[C---:B------:R-:W-:Y:S01]  /*0990*/  FMUL R22, R5.reuse, R22 ;  /* 0x0000001605167220 */ /* 0x040fe20000400000 */
[C---:B------:R-:W-:Y:S01]  /*09a0*/  FMUL R0, R5.reuse, R0 ;  /* 0x0000000005007220 */ /* 0x040fe20000400000 */
[----:B------:R-:W-:Y:S01]  /*09b0*/  FMUL R14, R5, R14 ;  /* 0x0000000e050e7220 */ /* 0x000fe20000400000 */
[----:B------:R-:W-:Y:S01]  /*09c0*/  FSETP.GEU.AND P6, PT, R7, -R8, PT ;  /* 0x800000080700720b */ /* 0x000fe20003fce000 */
[----:B------:R-:W-:Y:S01]  /*09d0*/  FADD R8, R8, R7 ;  /* 0x0000000708087221 */ /* 0x000fe20000000000 */
[C-C-:B-----5:R-:W-:Y:S01]  /*09e0*/  FFMA R7, R23.reuse, R22, R25.reuse ;  /* 0x0000001617077223 */ /* 0x160fe20000000019 */
[C-C-:B------:R-:W-:Y:S01]  /*09f0*/  FFMA R5, R23.reuse, R12, R25.reuse ;  /* 0x0000000c17057223 */ /* 0x140fe20000000019 */
[C-C-:B------:R-:W-:Y:S01]  /*0a00*/  FFMA R0, R23.reuse, R0, R25.reuse ;  /* 0x0000000017007223 */ /* 0x140fe20000000019 */
[----:B------:R-:W-:Y:S01]  /*0a10*/  FFMA R23, R23, R14, R25 ;  /* 0x0000000e17177223 */ /* 0x000fe20000000019 */
[----:B------:R-:W-:Y:S01]  /*0a20*/  FFMA R21, R21, R19, R28 ;  /* 0x0000001315157223 */ /* 0x000fe2000000001c */
[----:B------:R-:W-:-:S02]  /*0a30*/  FSEL R8, R8, RZ, P6 ;  /* 0x000000ff08087208 */ /* 0x000fc40003000000 */
[----:B------:R-:W-:Y:S01]  /*0a40*/  FSETP.GEU.AND P1, PT, R16, -R5, PT ;  /* 0x800000051000720b */ /* 0x000fe20003f2e000 */
[----:B------:R-:W-:Y:S01]  /*0a50*/  FADD R5, R5, R16 ;  /* 0x0000001005057221 */ /* 0x000fe20000000000 */
[----:B------:R-:W-:Y:S01]  /*0a60*/  FSETP.GEU.AND P2, PT, R20, -R7, PT ;  /* 0x800000071400720b */ /* 0x000fe20003f4e000 */
[----:B------:R-:W-:Y:S01]  /*0a70*/  FADD R11, R21, R6 ;  /* 0x00000006150b7221 */ /* 0x000fe20000000000 */
[----:B------:R-:W-:Y:S01]  /*0a80*/  FSETP.GEU.AND P0, PT, R17, -R0, PT ;  /* 0x800000001100720b */ /* 0x000fe20003f0e000 */
[----:B------:R-:W-:Y:S01]  /*0a90*/  FADD R7, R7, R20 ;  /* 0x0000001407077221 */ /* 0x000fe20000000000 */
[----:B------:R-:W-:Y:S01]  /*0aa0*/  FSETP.GEU.AND P6, PT, R18, -R23, PT ;  /* 0x800000171200720b */ /* 0x000fe20003fce000 */
[----:B------:R-:W-:Y:S01]  /*0ab0*/  FADD R0, R0, R17 ;  /* 0x0000001100007221 */ /* 0x000fe20000000000 */
[----:B------:R-:W-:Y:S01]  /*0ac0*/  FADD R18, R23, R18 ;  /* 0x0000001217127221 */ /* 0x000fe20000000000 */
[----:B------:R-:W-:Y:S01]  /*0ad0*/  FSETP.GEU.AND P3, PT, R6, -R21, PT ;  /* 0x800000150600720b */ /* 0x000fe20003f6e000 */
[----:B0-----:R-:W-:Y:S01]  /*0ae0*/  IMAD.WIDE R2, R4, 0x4, R2 ;  /* 0x0000000404027825 */ /* 0x001fe200078e0202 */
[----:B------:R-:W-:-:S02]  /*0af0*/  FSEL R4, R5, RZ, P1 ;  /* 0x000000ff05047208 */ /* 0x000fc40000800000 */
[----:B------:R-:W-:Y:S02]  /*0b00*/  FSEL R9, R9, RZ, P5 ;  /* 0x000000ff09097208 */ /* 0x000fe40002800000 */
[----:B------:R-:W-:Y:S02]  /*0b10*/  FSEL R10, R10, RZ, P4 ;  /* 0x000000ff0a0a7208 */ /* 0x000fe40002000000 */
[----:B------:R-:W-:Y:S02]  /*0b20*/  FSEL R11, R11, RZ, P3 ;  /* 0x000000ff0b0b7208 */ /* 0x000fe40001800000 */
[----:B------:R-:W-:Y:S02]  /*0b30*/  FSEL R7, R7, RZ, P2 ;  /* 0x000000ff07077208 */ /* 0x000fe40001000000 */
[----:B------:R-:W-:Y:S02]  /*0b40*/  FSEL R5, R0, RZ, P0 ;  /* 0x000000ff00057208 */ /* 0x000fe40000000000 */
[----:B------:R-:W-:Y:S01]  /*0b50*/  FSEL R6, R18, RZ, P6 ;  /* 0x000000ff12067208 */ /* 0x000fe20003000000 */
[----:B------:R-:W-:Y:S04]  /*0b60*/  STG.E.128 desc[UR4][R2.64], R8 ;  /* 0x0000000802007986 */ /* 0x000fe8000c101d04 */
[----:B------:R-:W-:Y:S01]  /*0b70*/  STG.E.128 desc[UR4][R2.64+0x800], R4 ;  /* 0x0008000402007986 */ /* 0x000fe2000c101d04 */
[----:B------:R-:W-:Y:S05]  /*0b80*/  EXIT ;  /* 0x000000000000794d */ /* 0x000fea0003800000 */
.L_x_0:
[----:B------:R-:W-:-:S00]  /*0b90*/  BRA `(.L_x_0) ;  /* 0xfffffffc00fc7947 */ /* 0x000fc0000383ffff */
[----:B------:R-:W-:-:S00]  /*0ba0*/  NOP ;  /* 0x0000000000007918 */ /* 0x000fc00000000000 */
        /* <DEDUP_REMOVED lines=13> */
.L_x_1:


//--------------------- .nv.global.init           --------------------------
	.section	.nv.global.init,"aw",@progbits
.nv.global.init:
	.type		_$_str,@object
	.size		_$_str,(_$_str_$_2 - _$_str)
_$_str:
        /*0000*/ 	.byte	0x5f, 0x5f, 0x43, 0x55, 0x44, 0x41, 0x5f, 0x46, 0x54, 0x5a, 0x00
	.type		_$_str_$_2,@object
	.size		_$_str_$_2,(.L_1 - _$_str_$_2)
_$_str_$_2:
        /*000b*/ 	.byte	0x5f, 0x5f, 0x43, 0x55, 0x44, 0x41, 0x5f, 0x50, 0x52, 0x45, 0x43, 0x5f, 0x53, 0x51, 0x52, 0x54
        /*001b*/ 	.byte	0x00
.L_1:


//--------------------- .nv.constant0.triton_poi_fused__native_batch_norm_legit_no_training_add_relu_4 --------------------------
	.section	.nv.constant0.triton_poi_fused__native_batch_norm_legit_no_training_add_relu_4,"a",@progbits
	.sectionflags	@""
	.align	4
.nv.constant0.triton_poi_fused__native_batch_norm_legit_no_training_add_relu_4:
	.zero		620
